//
// Generated by NVIDIA NVVM Compiler
//
// Compiler Build ID: CL-36424714
// Cuda compilation tools, release 13.0, V13.0.88
// Based on NVVM 20.0.0
//

.version 9.0
.target sm_100
.address_size 64

	// .globl	_Z8doTradesv
.global .align 4 .b8 precalc_xorwow_matrix[102400];
.global .align 4 .b8 precalc_xorwow_offset_matrix[102400];
.global .align 4 .b8 mrg32k3aM1[2304];
.global .align 4 .b8 mrg32k3aM2[2304];
.global .align 4 .b8 mrg32k3aM1SubSeq[2016];
.global .align 4 .b8 mrg32k3aM2SubSeq[2016];
.global .align 4 .b8 mrg32k3aM1Seq[2304];
.global .align 4 .b8 mrg32k3aM2Seq[2304];
.const .align 8 .b8 __cr_lgamma_table[72];

.visible .entry _Z8doTradesv()
{


	ret;

}


// ===== COMPILED SASS (sm_100) =====

	.target	sm_100

	.elftype	@"ET_EXEC"


//--------------------- .note.nv.tkinfo           --------------------------
	.section	.note.nv.tkinfo,"",@"SHT_NOTE"
	.sectionflags	@"SHF_NOTE_NV_TKINFO"
	.tkinfo
        /*0018*/ 	.word	0x00000002
        /*0030*/ 	.string	""
        /*0030*/ 	.string	"ptxas"
        /*0030*/ 	.string	"Cuda compilation tools, release 13.0, V13.0.88"
        /*0030*/ 	.string	"Build cuda_13.0.r13.0/compiler.36424714_0"
        /*0030*/ 	.string	"-arch sm_100 -m 64 "



//--------------------- .note.nv.cuinfo           --------------------------
	.section	.note.nv.cuinfo,"",@"SHT_NOTE"
	.sectionflags	@"SHF_NOTE_NV_CUINFO"
        /*0018*/ 	.short	0x0002
        /*001a*/ 	.short	0x0064
        /*001c*/ 	.short	0x0082
	.zero		2


//--------------------- .nv.info                  --------------------------
	.section	.nv.info,"",@"SHT_CUDA_INFO"
	.align	4


	//----- nvinfo : EIATTR_REGCOUNT
	.align		4
        /*0000*/ 	.byte	0x04, 0x2f
        /*0002*/ 	.short	(.L_10 - .L_9)
	.align		4
.L_9:
        /*0004*/ 	.word	index@(_Z8doTradesv)
        /*0008*/ 	.word	0x00000004


	//----- nvinfo : EIATTR_FRAME_SIZE
	.align		4
.L_10:
        /*000c*/ 	.byte	0x04, 0x11
        /*000e*/ 	.short	(.L_12 - .L_11)
	.align		4
.L_11:
        /*0010*/ 	.word	index@(_Z8doTradesv)
        /*0014*/ 	.word	0x00000000


	//----- nvinfo : EIATTR_MIN_STACK_SIZE
	.align		4
.L_12:
        /*0018*/ 	.byte	0x04, 0x12
        /*001a*/ 	.short	(.L_14 - .L_13)
	.align		4
.L_13:
        /*001c*/ 	.word	index@(_Z8doTradesv)
        /*0020*/ 	.word	0x00000000
.L_14:


//--------------------- .nv.compat                --------------------------
	.section	.nv.compat,"",@"SHT_CUDA_COMPAT_INFO"
	.align	4
        /*0000*/ 	.byte	0x02, 0x09, 0x00, 0x00, 0x02, 0x02, 0x01, 0x00, 0x02, 0x05, 0x05, 0x00, 0x03, 0x07, 0x01, 0x01
        /*0010*/ 	.byte	0x02, 0x03, 0x00, 0x00, 0x02, 0x06, 0x01, 0x00, 0x04, 0x0b, 0x08, 0x00, 0x09, 0x00, 0x00, 0x00
        /*0020*/ 	.byte	0x00, 0x00, 0x00, 0x00


//--------------------- .nv.info._Z8doTradesv     --------------------------
	.section	.nv.info._Z8doTradesv,"",@"SHT_CUDA_INFO"
	.sectionflags	@""
	.align	4


	//----- nvinfo : EIATTR_CUDA_API_VERSION
	.align		4
        /*0000*/ 	.byte	0x04, 0x37
        /*0002*/ 	.short	(.L_16 - .L_15)
.L_15:
        /*0004*/ 	.word	0x00000082


	//----- nvinfo : EIATTR_SPARSE_MMA_MASK
	.align		4
.L_16:
        /*0008*/ 	.byte	0x03, 0x50
        /*000a*/ 	.short	0x0000


	//----- nvinfo : EIATTR_MAXREG_COUNT
	.align		4
        /*000c*/ 	.byte	0x03, 0x1b
        /*000e*/ 	.short	0x00ff


	//----- nvinfo : EIATTR_MERCURY_ISA_VERSION
	.align		4
        /*0010*/ 	.byte	0x03, 0x5f
        /*0012*/ 	.short	0x0101


	//----- nvinfo : EIATTR_VRC_CTA_INIT_COUNT
	.align		4
        /*0014*/ 	.byte	0x02, 0x4a
	.zero		1
	.zero		1


	//----- nvinfo : EIATTR_EXIT_INSTR_OFFSETS
	.align		4
        /*0018*/ 	.byte	0x04, 0x1c
        /*001a*/ 	.short	(.L_18 - .L_17)


	//   ....[0]....
.L_17:
        /*001c*/ 	.word	0x00000010


	//----- nvinfo : EIATTR_SW_WAR
	.align		4
.L_18:
        /*0020*/ 	.byte	0x04, 0x36
        /*0022*/ 	.short	(.L_20 - .L_19)
.L_19:
        /*0024*/ 	.word	0x00000008
.L_20:


//--------------------- .nv.callgraph             --------------------------
	.section	.nv.callgraph,"",@"SHT_CUDA_CALLGRAPH"
	.align	4
	.sectionentsize	8
	.align		4
        /*0000*/ 	.word	0x00000000
	.align		4
        /*0004*/ 	.word	0xffffffff
	.align		4
        /*0008*/ 	.word	0x00000000
	.align		4
        /*000c*/ 	.word	0xfffffffe
	.align		4
        /*0010*/ 	.word	0x00000000
	.align		4
        /*0014*/ 	.word	0xfffffffd
	.align		4
        /*0018*/ 	.word	0x00000000
	.align		4
        /*001c*/ 	.word	0xfffffffc


//--------------------- .nv.constant4             --------------------------
	.section	.nv.constant4,"a",@progbits
	.align	8
	.align		8
.nv.constant4:
        /*0000*/ 	.dword	precalc_xorwow_matrix
	.align		8
        /*0008*/ 	.dword	precalc_xorwow_offset_matrix
	.align		8
        /*0010*/ 	.dword	mrg32k3aM1
	.align		8
        /*0018*/ 	.dword	mrg32k3aM2
	.align		8
        /*0020*/ 	.dword	mrg32k3aM1SubSeq
	.align		8
        /*0028*/ 	.dword	mrg32k3aM2SubSeq
	.align		8
        /*0030*/ 	.dword	mrg32k3aM1Seq
	.align		8
        /*0038*/ 	.dword	mrg32k3aM2Seq


//--------------------- .nv.constant3             --------------------------
	.section	.nv.constant3,"a",@progbits
	.align	8
.nv.constant3:
	.type		__cr_lgamma_table,@object
	.size		__cr_lgamma_table,(.L_8 - __cr_lgamma_table)
__cr_lgamma_table:
        /*0000*/ 	.byte	0x00, 0x00, 0x00, 0x00, 0x00, 0x00, 0x00, 0x00, 0x00, 0x00, 0x00, 0x00, 0x00, 0x00, 0x00, 0x00
        /*0010*/ 	.byte	0xef, 0x39, 0xfa, 0xfe, 0x42, 0x2e, 0xe6, 0x3f, 0x02, 0x20, 0x2a, 0xfa, 0x0b, 0xab, 0xfc, 0x3f
        /*0020*/ 	.byte	0xf9, 0x2c, 0x92, 0x7c, 0xa7, 0x6c, 0x09, 0x40, 0xc9, 0x79, 0x44, 0x3c, 0x64, 0x26, 0x13, 0x40
        /*0030*/ 	.byte	0xca, 0x01, 0xcf, 0x3a, 0x27, 0x51, 0x1a, 0x40, 0x30, 0xcc, 0x2d, 0xf3, 0xe1, 0x0c, 0x21, 0x40
        /*0040*/ 	.byte	0x0d, 0xb7, 0xfc, 0x82, 0x8e, 0x35, 0x25, 0x40
.L_8:


//--------------------- .text._Z8doTradesv        --------------------------
	.section	.text._Z8doTradesv,"ax",@progbits
	.align	128
        .global         _Z8doTradesv
        .type           _Z8doTradesv,@function
        .size           _Z8doTradesv,(.L_x_1 - _Z8doTradesv)
        .other          _Z8doTradesv,@"STO_CUDA_ENTRY STV_DEFAULT"
_Z8doTradesv:
.text._Z8doTradesv:
[----:B------:R-:W-:Y:S01]  /*0000*/  LDC R1, c[0x0][0x37c] ;  /* 0x0000df00ff017b82 */ /* 0x000fe20000000800 */
[----:B------:R-:W-:Y:S05]  /*0010*/  EXIT ;  /* 0x000000000000794d */ /* 0x000fea0003800000 */
.L_x_0:
[----:B------:R-:W-:-:S00]  /*0020*/  BRA `(.L_x_0) ;  /* 0xfffffffc00fc7947 */ /* 0x000fc0000383ffff */
[----:B------:R-:W-:-:S00]  /*0030*/  NOP ;  /* 0x0000000000007918 */ /* 0x000fc00000000000 */
        /* <DEDUP_REMOVED lines=12> */
.L_x_1:


//--------------------- .nv.global.init           --------------------------
	.section	.nv.global.init,"aw",@progbits
	.align	4
.nv.global.init:
	.type		mrg32k3aM1SubSeq,@object
	.size		mrg32k3aM1SubSeq,(mrg32k3aM2SubSeq - mrg32k3aM1SubSeq)
mrg32k3aM1SubSeq:
        /*0000*/ 	.byte	0x0b, 0xcc, 0xee, 0x04, 0x73, 0x29, 0x8b, 0x6f, 0xf6, 0x53, 0x03, 0xf6, 0x23, 0xf6, 0xea, 0xda
        /* <DEDUP_REMOVED lines=125> */
	.type		mrg32k3aM2SubSeq,@object
	.size		mrg32k3aM2SubSeq,(mrg32k3aM1 - mrg32k3aM2SubSeq)
mrg32k3aM2SubSeq:
        /* <DEDUP_REMOVED lines=126> */
	.type		mrg32k3aM1,@object
	.size		mrg32k3aM1,(mrg32k3aM1Seq - mrg32k3aM1)
mrg32k3aM1:
        /* <DEDUP_REMOVED lines=144> */
	.type		mrg32k3aM1Seq,@object
	.size		mrg32k3aM1Seq,(mrg32k3aM2 - mrg32k3aM1Seq)
mrg32k3aM1Seq:
        /* <DEDUP_REMOVED lines=144> */
	.type		mrg32k3aM2,@object
	.size		mrg32k3aM2,(mrg32k3aM2Seq - mrg32k3aM2)
mrg32k3aM2:
        /* <DEDUP_REMOVED lines=144> */
	.type		mrg32k3aM2Seq,@object
	.size		mrg32k3aM2Seq,(precalc_xorwow_matrix - mrg32k3aM2Seq)
mrg32k3aM2Seq:
        /* <DEDUP_REMOVED lines=144> */
	.type		precalc_xorwow_matrix,@object
	.size		precalc_xorwow_matrix,(precalc_xorwow_offset_matrix - precalc_xorwow_matrix)
precalc_xorwow_matrix:
        /* <DEDUP_REMOVED lines=6400> */
	.type		precalc_xorwow_offset_matrix,@object
	.size		precalc_xorwow_offset_matrix,(.L_1 - precalc_xorwow_offset_matrix)
precalc_xorwow_offset_matrix:
        /* <DEDUP_REMOVED lines=6400> */
.L_1:


//--------------------- .nv.shared.reserved.0     --------------------------
	.section	.nv.shared.reserved.0,"aw",@nobits
	.weak		__nv_reservedSMEM_offset_0_alias
	.size		__nv_reservedSMEM_offset_0_alias, 0, 64
	.other		__nv_reservedSMEM_offset_0_alias,@"STO_CUDA_RESERVED_SHARED STV_DEFAULT"
__nv_reservedSMEM_offset_0_alias:
	.zero		0
	.zero		64


//--------------------- .nv.constant0._Z8doTradesv --------------------------
	.section	.nv.constant0._Z8doTradesv,"a",@progbits
	.sectionflags	@""
	.align	4
.nv.constant0._Z8doTradesv:
	.zero		896


//--------------------- SYMBOLS --------------------------

	.type		.nv.reservedSmem.offset0,@object
	.size		.nv.reservedSmem.offset0,0x4
